//
// Generated by NVIDIA NVVM Compiler
//
// Compiler Build ID: CL-36424714
// Cuda compilation tools, release 13.0, V13.0.88
// Based on NVVM 20.0.0
//

.version 9.0
.target sm_100
.address_size 64

	// .globl	_Z17pairwise_distanceP4PairPf
.extern .func  (.param .b32 func_retval0) vprintf
(
	.param .b64 vprintf_param_0,
	.param .b64 vprintf_param_1
)
;
.global .align 1 .b8 $str[43] = {37, 100, 32, 58, 32, 123, 32, 37, 100, 44, 37, 100, 125, 32, 45, 62, 32, 123, 40, 37, 100, 44, 37, 100, 41, 44, 40, 37, 100, 44, 37, 100, 41, 125, 32, 58, 32, 123, 37, 102, 125, 10};

.visible .entry _Z17pairwise_distanceP4PairPf(
	.param .u64 .ptr .align 1 _Z17pairwise_distanceP4PairPf_param_0,
	.param .u64 .ptr .align 1 _Z17pairwise_distanceP4PairPf_param_1
)
{
	.local .align 8 .b8 	__local_depot0[40];
	.reg .b64 	%SP;
	.reg .b64 	%SPL;
	.reg .pred 	%p<20>;
	.reg .b32 	%r<41>;
	.reg .b32 	%f<131>;
	.reg .b64 	%rd<15>;
	.reg .b64 	%fd<2>;

	mov.u64 	%SPL, __local_depot0;
	cvta.local.u64 	%SP, %SPL;
	ld.param.u64 	%rd1, [_Z17pairwise_distanceP4PairPf_param_0];
	ld.param.u64 	%rd2, [_Z17pairwise_distanceP4PairPf_param_1];
	mov.u32 	%r10, %ntid.x;
	mov.u32 	%r11, %ctaid.x;
	mov.u32 	%r12, %tid.x;
	mad.lo.s32 	%r1, %r10, %r11, %r12;
	setp.gt.s32 	%p1, %r1, 1599;
	@%p1 bra 	$L__BB0_12;
	cvta.to.global.u64 	%rd3, %rd1;
	mul.hi.s32 	%r13, %r1, 1717986919;
	shr.u32 	%r14, %r13, 31;
	shr.s32 	%r15, %r13, 4;
	add.s32 	%r2, %r15, %r14;
	mul.lo.s32 	%r16, %r2, 40;
	sub.s32 	%r3, %r1, %r16;
	mul.wide.s32 	%rd4, %r2, 8;
	add.s64 	%rd5, %rd3, %rd4;
	ld.global.u32 	%r4, [%rd5];
	ld.global.u32 	%r5, [%rd5+4];
	mul.wide.s32 	%rd6, %r3, 8;
	add.s64 	%rd7, %rd3, %rd6;
	ld.global.u32 	%r6, [%rd7];
	ld.global.u32 	%r7, [%rd7+4];
	sub.s32 	%r8, %r4, %r6;
	cvt.rn.f32.s32 	%f1, %r8;
	abs.f32 	%f2, %f1;
	setp.eq.s32 	%p2, %r8, 1;
	mov.f32 	%f129, 0f3F800000;
	@%p2 bra 	$L__BB0_6;
	setp.num.f32 	%p3, %f2, %f2;
	@%p3 bra 	$L__BB0_4;
	mov.f32 	%f69, 0f40000000;
	add.rn.f32 	%f129, %f1, %f69;
	bra.uni 	$L__BB0_6;
$L__BB0_4:
	setp.lt.f32 	%p4, %f2, 0f00800000;
	mul.f32 	%f14, %f2, 0f4B800000;
	selp.f32 	%f15, %f14, %f2, %p4;
	mov.b32 	%r17, %f15;
	add.s32 	%r18, %r17, -1060439283;
	and.b32  	%r19, %r18, -8388608;
	sub.s32 	%r20, %r17, %r19;
	mov.b32 	%f16, %r20;
	cvt.rn.f32.s32 	%f17, %r19;
	selp.f32 	%f18, 0fC1C00000, 0f00000000, %p4;
	fma.rn.f32 	%f19, %f17, 0f34000000, %f18;
	add.f32 	%f20, %f16, 0fBF800000;
	add.f32 	%f21, %f16, 0f3F800000;
	rcp.approx.ftz.f32 	%f22, %f21;
	add.f32 	%f23, %f20, %f20;
	mul.f32 	%f24, %f23, %f22;
	mul.f32 	%f25, %f24, %f24;
	neg.f32 	%f26, %f24;
	sub.f32 	%f27, %f20, %f24;
	add.f32 	%f28, %f27, %f27;
	fma.rn.f32 	%f29, %f26, %f20, %f28;
	mul.rn.f32 	%f30, %f22, %f29;
	fma.rn.f32 	%f31, %f25, 0f3A2C32E4, 0f3B52E7DB;
	fma.rn.f32 	%f32, %f31, %f25, 0f3C93BB73;
	fma.rn.f32 	%f33, %f32, %f25, 0f3DF6384F;
	mul.rn.f32 	%f34, %f33, %f25;
	fma.rn.f32 	%f35, %f24, 0f3FB8AA3B, %f19;
	mul.f32 	%f36, %f34, 0f40400000;
	sub.f32 	%f37, %f19, %f35;
	fma.rn.f32 	%f38, %f24, 0f3FB8AA3B, %f37;
	fma.rn.f32 	%f39, %f30, 0f3FB8AA3B, %f38;
	fma.rn.f32 	%f40, %f24, 0f32A55E34, %f39;
	fma.rn.f32 	%f41, %f36, %f30, %f40;
	fma.rn.f32 	%f42, %f34, %f24, %f41;
	add.rn.f32 	%f43, %f35, %f42;
	mov.f32 	%f44, 0f40000000;
	mul.rn.f32 	%f45, %f43, %f44;
	cvt.rni.f32.f32 	%f46, %f45;
	sub.f32 	%f47, %f45, %f46;
	neg.f32 	%f48, %f45;
	fma.rn.f32 	%f49, %f43, 0f40000000, %f48;
	neg.f32 	%f50, %f35;
	add.rn.f32 	%f51, %f43, %f50;
	neg.f32 	%f52, %f51;
	add.rn.f32 	%f53, %f42, %f52;
	fma.rn.f32 	%f54, %f53, 0f40000000, %f49;
	add.f32 	%f55, %f47, %f54;
	setp.gt.f32 	%p5, %f46, 0f00000000;
	selp.b32 	%r21, 0, -2097152000, %p5;
	setp.ne.s32 	%p6, %r8, 0;
	setp.neu.f32 	%p7, %f2, 0f7F800000;
	setp.lt.f32 	%p8, %f45, 0f00000000;
	selp.f32 	%f56, 0f00000000, 0f7F800000, %p8;
	abs.f32 	%f57, %f45;
	setp.gt.f32 	%p9, %f57, 0f43180000;
	cvt.rzi.s32.f32 	%r22, %f46;
	shl.b32 	%r23, %r22, 23;
	sub.s32 	%r24, %r23, %r21;
	mov.b32 	%f58, %r24;
	add.s32 	%r25, %r21, 2130706432;
	mov.b32 	%f59, %r25;
	fma.rn.f32 	%f60, %f55, 0f391FCB8E, 0f3AAF85ED;
	fma.rn.f32 	%f61, %f60, %f55, 0f3C1D9856;
	fma.rn.f32 	%f62, %f61, %f55, 0f3D6357BB;
	fma.rn.f32 	%f63, %f62, %f55, 0f3E75FDEC;
	fma.rn.f32 	%f64, %f63, %f55, 0f3F317218;
	fma.rn.f32 	%f65, %f64, %f55, 0f3F800000;
	mul.f32 	%f66, %f65, %f59;
	mul.f32 	%f67, %f66, %f58;
	selp.f32 	%f129, %f56, %f67, %p9;
	and.pred  	%p10, %p6, %p7;
	@%p10 bra 	$L__BB0_6;
	add.f32 	%f68, %f1, %f1;
	mov.b32 	%r26, %f68;
	and.b32  	%r27, %r26, 2147483647;
	mov.b32 	%f129, %r27;
$L__BB0_6:
	sub.s32 	%r9, %r5, %r7;
	cvt.rn.f32.s32 	%f7, %r9;
	abs.f32 	%f8, %f7;
	setp.eq.s32 	%p11, %r9, 1;
	mov.f32 	%f130, 0f3F800000;
	@%p11 bra 	$L__BB0_11;
	setp.num.f32 	%p12, %f8, %f8;
	@%p12 bra 	$L__BB0_9;
	mov.f32 	%f126, 0f40000000;
	add.rn.f32 	%f130, %f7, %f126;
	bra.uni 	$L__BB0_11;
$L__BB0_9:
	setp.lt.f32 	%p13, %f8, 0f00800000;
	mul.f32 	%f71, %f8, 0f4B800000;
	selp.f32 	%f72, %f71, %f8, %p13;
	mov.b32 	%r28, %f72;
	add.s32 	%r29, %r28, -1060439283;
	and.b32  	%r30, %r29, -8388608;
	sub.s32 	%r31, %r28, %r30;
	mov.b32 	%f73, %r31;
	cvt.rn.f32.s32 	%f74, %r30;
	selp.f32 	%f75, 0fC1C00000, 0f00000000, %p13;
	fma.rn.f32 	%f76, %f74, 0f34000000, %f75;
	add.f32 	%f77, %f73, 0fBF800000;
	add.f32 	%f78, %f73, 0f3F800000;
	rcp.approx.ftz.f32 	%f79, %f78;
	add.f32 	%f80, %f77, %f77;
	mul.f32 	%f81, %f80, %f79;
	mul.f32 	%f82, %f81, %f81;
	neg.f32 	%f83, %f81;
	sub.f32 	%f84, %f77, %f81;
	add.f32 	%f85, %f84, %f84;
	fma.rn.f32 	%f86, %f83, %f77, %f85;
	mul.rn.f32 	%f87, %f79, %f86;
	fma.rn.f32 	%f88, %f82, 0f3A2C32E4, 0f3B52E7DB;
	fma.rn.f32 	%f89, %f88, %f82, 0f3C93BB73;
	fma.rn.f32 	%f90, %f89, %f82, 0f3DF6384F;
	mul.rn.f32 	%f91, %f90, %f82;
	fma.rn.f32 	%f92, %f81, 0f3FB8AA3B, %f76;
	mul.f32 	%f93, %f91, 0f40400000;
	sub.f32 	%f94, %f76, %f92;
	fma.rn.f32 	%f95, %f81, 0f3FB8AA3B, %f94;
	fma.rn.f32 	%f96, %f87, 0f3FB8AA3B, %f95;
	fma.rn.f32 	%f97, %f81, 0f32A55E34, %f96;
	fma.rn.f32 	%f98, %f93, %f87, %f97;
	fma.rn.f32 	%f99, %f91, %f81, %f98;
	add.rn.f32 	%f100, %f92, %f99;
	mov.f32 	%f101, 0f40000000;
	mul.rn.f32 	%f102, %f100, %f101;
	cvt.rni.f32.f32 	%f103, %f102;
	sub.f32 	%f104, %f102, %f103;
	neg.f32 	%f105, %f102;
	fma.rn.f32 	%f106, %f100, 0f40000000, %f105;
	neg.f32 	%f107, %f92;
	add.rn.f32 	%f108, %f100, %f107;
	neg.f32 	%f109, %f108;
	add.rn.f32 	%f110, %f99, %f109;
	fma.rn.f32 	%f111, %f110, 0f40000000, %f106;
	add.f32 	%f112, %f104, %f111;
	setp.gt.f32 	%p14, %f103, 0f00000000;
	selp.b32 	%r32, 0, -2097152000, %p14;
	setp.ne.s32 	%p15, %r9, 0;
	setp.neu.f32 	%p16, %f8, 0f7F800000;
	setp.lt.f32 	%p17, %f102, 0f00000000;
	selp.f32 	%f113, 0f00000000, 0f7F800000, %p17;
	abs.f32 	%f114, %f102;
	setp.gt.f32 	%p18, %f114, 0f43180000;
	cvt.rzi.s32.f32 	%r33, %f103;
	shl.b32 	%r34, %r33, 23;
	sub.s32 	%r35, %r34, %r32;
	mov.b32 	%f115, %r35;
	add.s32 	%r36, %r32, 2130706432;
	mov.b32 	%f116, %r36;
	fma.rn.f32 	%f117, %f112, 0f391FCB8E, 0f3AAF85ED;
	fma.rn.f32 	%f118, %f117, %f112, 0f3C1D9856;
	fma.rn.f32 	%f119, %f118, %f112, 0f3D6357BB;
	fma.rn.f32 	%f120, %f119, %f112, 0f3E75FDEC;
	fma.rn.f32 	%f121, %f120, %f112, 0f3F317218;
	fma.rn.f32 	%f122, %f121, %f112, 0f3F800000;
	mul.f32 	%f123, %f122, %f116;
	mul.f32 	%f124, %f123, %f115;
	selp.f32 	%f130, %f113, %f124, %p18;
	and.pred  	%p19, %p15, %p16;
	@%p19 bra 	$L__BB0_11;
	add.f32 	%f125, %f7, %f7;
	mov.b32 	%r37, %f125;
	and.b32  	%r38, %r37, 2147483647;
	mov.b32 	%f130, %r38;
$L__BB0_11:
	add.u64 	%rd8, %SP, 0;
	add.u64 	%rd9, %SPL, 0;
	add.f32 	%f127, %f129, %f130;
	sqrt.rn.f32 	%f128, %f127;
	cvta.to.global.u64 	%rd10, %rd2;
	mul.wide.s32 	%rd11, %r1, 4;
	add.s64 	%rd12, %rd10, %rd11;
	st.global.f32 	[%rd12], %f128;
	cvt.f64.f32 	%fd1, %f128;
	st.local.v2.u32 	[%rd9], {%r1, %r2};
	st.local.v2.u32 	[%rd9+8], {%r3, %r4};
	st.local.v2.u32 	[%rd9+16], {%r5, %r6};
	st.local.u32 	[%rd9+24], %r7;
	st.local.f64 	[%rd9+32], %fd1;
	mov.u64 	%rd13, $str;
	cvta.global.u64 	%rd14, %rd13;
	{ // callseq 0, 0
	.param .b64 param0;
	st.param.b64 	[param0], %rd14;
	.param .b64 param1;
	st.param.b64 	[param1], %rd8;
	.param .b32 retval0;
	call.uni (retval0), 
	vprintf, 
	(
	param0, 
	param1
	);
	ld.param.b32 	%r39, [retval0];
	} // callseq 0
$L__BB0_12:
	ret;

}


// ===== COMPILED SASS (sm_100) =====

	.target	sm_100

	.elftype	@"ET_EXEC"


//--------------------- .note.nv.tkinfo           --------------------------
	.section	.note.nv.tkinfo,"",@"SHT_NOTE"
	.sectionflags	@"SHF_NOTE_NV_TKINFO"
	.tkinfo
        /*0018*/ 	.word	0x00000002
        /*0030*/ 	.string	""
        /*0030*/ 	.string	"ptxas"
        /*0030*/ 	.string	"Cuda compilation tools, release 13.0, V13.0.88"
        /*0030*/ 	.string	"Build cuda_13.0.r13.0/compiler.36424714_0"
        /*0030*/ 	.string	"-arch sm_100 -m 64 "



//--------------------- .note.nv.cuinfo           --------------------------
	.section	.note.nv.cuinfo,"",@"SHT_NOTE"
	.sectionflags	@"SHF_NOTE_NV_CUINFO"
        /*0018*/ 	.short	0x0002
        /*001a*/ 	.short	0x0064
        /*001c*/ 	.short	0x0082
	.zero		2


//--------------------- .nv.info                  --------------------------
	.section	.nv.info,"",@"SHT_CUDA_INFO"
	.align	4


	//----- nvinfo : EIATTR_REGCOUNT
	.align		4
        /*0000*/ 	.byte	0x04, 0x2f
        /*0002*/ 	.short	(.L_2 - .L_1)
	.align		4
.L_1:
        /*0004*/ 	.word	index@(_Z17pairwise_distanceP4PairPf)
        /*0008*/ 	.word	0x00000018


	//----- nvinfo : EIATTR_FRAME_SIZE
	.align		4
.L_2:
        /*000c*/ 	.byte	0x04, 0x11
        /*000e*/ 	.short	(.L_4 - .L_3)
	.align		4
.L_3:
        /*0010*/ 	.word	index@($__internal_0_$__cuda_sm20_sqrt_rn_f32_slowpath)
        /*0014*/ 	.word	0x00000028


	//----- nvinfo : EIATTR_FRAME_SIZE
	.align		4
.L_4:
        /*0018*/ 	.byte	0x04, 0x11
        /*001a*/ 	.short	(.L_6 - .L_5)
	.align		4
.L_5:
        /*001c*/ 	.word	index@(_Z17pairwise_distanceP4PairPf)
        /*0020*/ 	.word	0x00000028


	//----- nvinfo : EIATTR_MIN_STACK_SIZE
	.align		4
.L_6:
        /*0024*/ 	.byte	0x04, 0x12
        /*0026*/ 	.short	(.L_8 - .L_7)
	.align		4
.L_7:
        /*0028*/ 	.word	index@(_Z17pairwise_distanceP4PairPf)
        /*002c*/ 	.word	0x00000028
.L_8:


//--------------------- .nv.compat                --------------------------
	.section	.nv.compat,"",@"SHT_CUDA_COMPAT_INFO"
	.align	4
        /*0000*/ 	.byte	0x02, 0x09, 0x00, 0x00, 0x02, 0x02, 0x01, 0x00, 0x02, 0x05, 0x05, 0x00, 0x03, 0x07, 0x01, 0x01
        /*0010*/ 	.byte	0x02, 0x03, 0x00, 0x00, 0x02, 0x06, 0x01, 0x00, 0x04, 0x0b, 0x08, 0x00, 0x01, 0x00, 0x00, 0x00
        /*0020*/ 	.byte	0x00, 0x00, 0x00, 0x00


//--------------------- .nv.info._Z17pairwise_distanceP4PairPf --------------------------
	.section	.nv.info._Z17pairwise_distanceP4PairPf,"",@"SHT_CUDA_INFO"
	.sectionflags	@""
	.align	4


	//----- nvinfo : EIATTR_CUDA_API_VERSION
	.align		4
        /*0000*/ 	.byte	0x04, 0x37
        /*0002*/ 	.short	(.L_10 - .L_9)
.L_9:
        /*0004*/ 	.word	0x00000082


	//----- nvinfo : EIATTR_KPARAM_INFO
	.align		4
.L_10:
        /*0008*/ 	.byte	0x04, 0x17
        /*000a*/ 	.short	(.L_12 - .L_11)
.L_11:
        /*000c*/ 	.word	0x00000000
        /*0010*/ 	.short	0x0001
        /*0012*/ 	.short	0x0008
        /*0014*/ 	.byte	0x00, 0xf5, 0x21, 0x00


	//----- nvinfo : EIATTR_KPARAM_INFO
	.align		4
.L_12:
        /*0018*/ 	.byte	0x04, 0x17
        /*001a*/ 	.short	(.L_14 - .L_13)
.L_13:
        /*001c*/ 	.word	0x00000000
        /*0020*/ 	.short	0x0000
        /*0022*/ 	.short	0x0000
        /*0024*/ 	.byte	0x00, 0xf5, 0x21, 0x00


	//----- nvinfo : EIATTR_SPARSE_MMA_MASK
	.align		4
.L_14:
        /*0028*/ 	.byte	0x03, 0x50
        /*002a*/ 	.short	0x0000


	//----- nvinfo : EIATTR_MAXREG_COUNT
	.align		4
        /*002c*/ 	.byte	0x03, 0x1b
        /*002e*/ 	.short	0x00ff


	//----- nvinfo : EIATTR_EXTERNS
	.align		4
        /*0030*/ 	.byte	0x04, 0x0f
        /*0032*/ 	.short	(.L_16 - .L_15)


	//   ....[0]....
	.align		4
.L_15:
        /*0034*/ 	.word	index@(vprintf)


	//----- nvinfo : EIATTR_MERCURY_ISA_VERSION
	.align		4
.L_16:
        /*0038*/ 	.byte	0x03, 0x5f
        /*003a*/ 	.short	0x0101


	//----- nvinfo : EIATTR_VRC_CTA_INIT_COUNT
	.align		4
        /*003c*/ 	.byte	0x02, 0x4a
	.zero		1
	.zero		1


	//----- nvinfo : EIATTR_SYSCALL_OFFSETS
	.align		4
        /*0040*/ 	.byte	0x04, 0x46
        /*0042*/ 	.short	(.L_18 - .L_17)


	//   ....[0]....
.L_17:
        /*0044*/ 	.word	0x00000c70


	//----- nvinfo : EIATTR_EXIT_INSTR_OFFSETS
	.align		4
.L_18:
        /*0048*/ 	.byte	0x04, 0x1c
        /*004a*/ 	.short	(.L_20 - .L_19)


	//   ....[0]....
.L_19:
        /*004c*/ 	.word	0x000000b0


	//   ....[1]....
        /*0050*/ 	.word	0x00000c80


	//----- nvinfo : EIATTR_CRS_STACK_SIZE
	.align		4
.L_20:
        /*0054*/ 	.byte	0x04, 0x1e
        /*0056*/ 	.short	(.L_22 - .L_21)
.L_21:
        /*0058*/ 	.word	0x00000000


	//----- nvinfo : EIATTR_CBANK_PARAM_SIZE
	.align		4
.L_22:
        /*005c*/ 	.byte	0x03, 0x19
        /*005e*/ 	.short	0x0010


	//----- nvinfo : EIATTR_PARAM_CBANK
	.align		4
        /*0060*/ 	.byte	0x04, 0x0a
        /*0062*/ 	.short	(.L_24 - .L_23)
	.align		4
.L_23:
        /*0064*/ 	.word	index@(.nv.constant0._Z17pairwise_distanceP4PairPf)
        /*0068*/ 	.short	0x0380
        /*006a*/ 	.short	0x0010


	//----- nvinfo : EIATTR_SW_WAR
	.align		4
.L_24:
        /*006c*/ 	.byte	0x04, 0x36
        /*006e*/ 	.short	(.L_26 - .L_25)
.L_25:
        /*0070*/ 	.word	0x00000008
.L_26:


//--------------------- .nv.callgraph             --------------------------
	.section	.nv.callgraph,"",@"SHT_CUDA_CALLGRAPH"
	.align	4
	.sectionentsize	8
	.align		4
        /*0000*/ 	.word	0x00000000
	.align		4
        /*0004*/ 	.word	0xffffffff
	.align		4
        /*0008*/ 	.word	index@(_Z17pairwise_distanceP4PairPf)
	.align		4
        /*000c*/ 	.word	index@(vprintf)
	.align		4
        /*0010*/ 	.word	0x00000000
	.align		4
        /*0014*/ 	.word	0xfffffffe
	.align		4
        /*0018*/ 	.word	0x00000000
	.align		4
        /*001c*/ 	.word	0xfffffffd
	.align		4
        /*0020*/ 	.word	0x00000000
	.align		4
        /*0024*/ 	.word	0xfffffffc


//--------------------- .nv.constant4             --------------------------
	.section	.nv.constant4,"a",@progbits
	.align	8
	.align		8
.nv.constant4:
        /*0000*/ 	.dword	vprintf
	.align		8
        /*0008*/ 	.dword	$str


//--------------------- .text._Z17pairwise_distanceP4PairPf --------------------------
	.section	.text._Z17pairwise_distanceP4PairPf,"ax",@progbits
	.align	128
        .global         _Z17pairwise_distanceP4PairPf
        .type           _Z17pairwise_distanceP4PairPf,@function
        .size           _Z17pairwise_distanceP4PairPf,(.L_x_11 - _Z17pairwise_distanceP4PairPf)
        .other          _Z17pairwise_distanceP4PairPf,@"STO_CUDA_ENTRY STV_DEFAULT"
_Z17pairwise_distanceP4PairPf:
.text._Z17pairwise_distanceP4PairPf:
[----:B------:R-:W0:Y:S01]  /*0000*/  LDC R1, c[0x0][0x37c] ;  /* 0x0000df00ff017b82 */ /* 0x000e220000000800 */
[----:B------:R-:W1:Y:S01]  /*0010*/  S2R R2, SR_CTAID.X ;  /* 0x0000000000027919 */ /* 0x000e620000002500 */
[----:B------:R-:W2:Y:S01]  /*0020*/  LDCU UR5, c[0x0][0x2fc] ;  /* 0x00005f80ff0577ac */ /* 0x000ea20008000800 */
[----:B0-----:R-:W-:Y:S01]  /*0030*/  IADD3 R1, PT, PT, R1, -0x28, RZ ;  /* 0xffffffd801017810 */ /* 0x001fe20007ffe0ff */
[----:B------:R-:W1:Y:S01]  /*0040*/  S2R R3, SR_TID.X ;  /* 0x0000000000037919 */ /* 0x000e620000002100 */
[----:B------:R-:W1:Y:S01]  /*0050*/  LDCU UR6, c[0x0][0x360] ;  /* 0x00006c00ff0677ac */ /* 0x000e620008000800 */
[----:B------:R-:W0:Y:S02]  /*0060*/  LDCU UR4, c[0x0][0x2f8] ;  /* 0x00005f00ff0477ac */ /* 0x000e240008000800 */
[----:B0-----:R-:W-:-:S04]  /*0070*/  IADD3 R6, P1, PT, R1, UR4, RZ ;  /* 0x0000000401067c10 */ /* 0x001fc8000ff3e0ff */
[----:B--2---:R-:W-:Y:S01]  /*0080*/  IADD3.X R7, PT, PT, RZ, UR5, RZ, P1, !PT ;  /* 0x00000005ff077c10 */ /* 0x004fe20008ffe4ff */
[----:B-1----:R-:W-:-:S05]  /*0090*/  IMAD R2, R2, UR6, R3 ;  /* 0x0000000602027c24 */ /* 0x002fca000f8e0203 */
[----:B------:R-:W-:-:S13]  /*00a0*/  ISETP.GT.AND P0, PT, R2, 0x63f, PT ;  /* 0x0000063f0200780c */ /* 0x000fda0003f04270 */
[----:B------:R-:W-:Y:S05]  /*00b0*/  @P0 EXIT ;  /* 0x000000000000094d */ /* 0x000fea0003800000 */
[----:B------:R-:W0:Y:S01]  /*00c0*/  LDC.64 R18, c[0x0][0x380] ;  /* 0x0000e000ff127b82 */ /* 0x000e220000000a00 */
[----:B------:R-:W-:Y:S01]  /*00d0*/  IMAD.HI R3, R2, 0x66666667, RZ ;  /* 0x6666666702037827 */ /* 0x000fe200078e02ff */
[----:B------:R-:W1:Y:S04]  /*00e0*/  LDCU.64 UR4, c[0x0][0x358] ;  /* 0x00006b00ff0477ac */ /* 0x000e680008000a00 */
[----:B------:R-:W-:-:S04]  /*00f0*/  SHF.R.U32.HI R0, RZ, 0x1f, R3 ;  /* 0x0000001fff007819 */ /* 0x000fc80000011603 */
[----:B------:R-:W-:-:S05]  /*0100*/  LEA.HI.SX32 R3, R3, R0, 0x1c ;  /* 0x0000000003037211 */ /* 0x000fca00078fe2ff */
[C---:B------:R-:W-:Y:S02]  /*0110*/  IMAD R8, R3.reuse, -0x28, R2 ;  /* 0xffffffd803087824 */ /* 0x040fe400078e0202 */
[----:B0-----:R-:W-:-:S04]  /*0120*/  IMAD.WIDE R16, R3, 0x8, R18 ;  /* 0x0000000803107825 */ /* 0x001fc800078e0212 */
[----:B------:R-:W-:Y:S01]  /*0130*/  IMAD.WIDE R18, R8, 0x8, R18 ;  /* 0x0000000808127825 */ /* 0x000fe200078e0212 */
[----:B-1----:R-:W2:Y:S04]  /*0140*/  LDG.E R9, desc[UR4][R16.64] ;  /* 0x0000000410097981 */ /* 0x002ea8000c1e1900 */
[----:B------:R-:W2:Y:S04]  /*0150*/  LDG.E R11, desc[UR4][R18.64] ;  /* 0x00000004120b7981 */ /* 0x000ea8000c1e1900 */
[----:B------:R-:W3:Y:S04]  /*0160*/  LDG.E R0, desc[UR4][R18.64+0x4] ;  /* 0x0000040412007981 */ /* 0x000ee8000c1e1900 */
[----:B------:R-:W3:Y:S01]  /*0170*/  LDG.E R10, desc[UR4][R16.64+0x4] ;  /* 0x00000404100a7981 */ /* 0x000ee2000c1e1900 */
[----:B------:R-:W-:Y:S01]  /*0180*/  BSSY.RECONVERGENT B0, `(.L_x_0) ;  /* 0x000004a000007945 */ /* 0x000fe20003800200 */
[----:B------:R-:W-:Y:S01]  /*0190*/  HFMA2 R5, -RZ, RZ, 1.875, 0 ;  /* 0x3f800000ff057431 */ /* 0x000fe200000001ff */
[----:B------:R-:W-:-:S02]  /*01a0*/  MOV R14, 0x3f800000 ;  /* 0x3f800000000e7802 */ /* 0x000fc40000000f00 */
[----:B--2---:R-:W-:-:S04]  /*01b0*/  IADD3 R12, PT, PT, R9, -R11, RZ ;  /* 0x8000000b090c7210 */ /* 0x004fc80007ffe0ff */
[----:B------:R-:W-:Y:S02]  /*01c0*/  ISETP.NE.AND P0, PT, R12, 0x1, PT ;  /* 0x000000010c00780c */ /* 0x000fe40003f05270 */
[----:B---3--:R-:W-:-:S04]  /*01d0*/  IADD3 R4, PT, PT, R10, -R0, RZ ;  /* 0x800000000a047210 */ /* 0x008fc80007ffe0ff */
[----:B------:R-:W-:-:S07]  /*01e0*/  ISETP.NE.AND P1, PT, R4, 0x1, PT ;  /* 0x000000010400780c */ /* 0x000fce0003f25270 */
[----:B------:R-:W-:Y:S06]  /*01f0*/  @!P0 BRA `(.L_x_1) ;  /* 0x0000000400088947 */ /* 0x000fec0003800000 */
[----:B------:R-:W-:-:S04]  /*0200*/  I2FP.F32.S32 R13, R12 ;  /* 0x0000000c000d7245 */ /* 0x000fc80000201400 */
[----:B------:R-:W-:-:S13]  /*0210*/  FSETP.NAN.AND P0, PT, |R13|, |R13|, PT ;  /* 0x4000000d0d00720b */ /* 0x000fda0003f08200 */
[----:B------:R-:W-:Y:S01]  /*0220*/  @P0 FADD R14, R13, 2 ;  /* 0x400000000d0e0421 */ /* 0x000fe20000000000 */
[----:B------:R-:W-:Y:S06]  /*0230*/  @P0 BRA `(.L_x_1) ;  /* 0x0000000000f80947 */ /* 0x000fec0003800000 */
[C---:B------:R-:W-:Y:S01]  /*0240*/  FMUL R14, |R13|.reuse, 16777216 ;  /* 0x4b8000000d0e7820 */ /* 0x040fe20000400200 */
[----:B------:R-:W-:Y:S01]  /*0250*/  FSETP.GEU.AND P0, PT, |R13|, 1.175494350822287508e-38, PT ;  /* 0x008000000d00780b */ /* 0x000fe20003f0e200 */
[----:B------:R-:W-:-:S03]  /*0260*/  HFMA2 R20, -RZ, RZ, 0.771484375, 0.21533203125 ;  /* 0x3a2c32e4ff147431 */ /* 0x000fc600000001ff */
[----:B------:R-:W-:Y:S02]  /*0270*/  FSEL R14, R14, |R13|, !P0 ;  /* 0x4000000d0e0e7208 */ /* 0x000fe40004000000 */
[----:B------:R-:W-:Y:S02]  /*0280*/  FSEL R18, RZ, -24, P0 ;  /* 0xc1c00000ff127808 */ /* 0x000fe40000000000 */
[----:B------:R-:W-:Y:S02]  /*0290*/  IADD3 R15, PT, PT, R14, -0x3f3504f3, RZ ;  /* 0xc0cafb0d0e0f7810 */ /* 0x000fe40007ffe0ff */
[----:B------:R-:W-:Y:S02]  /*02a0*/  FSETP.NEU.AND P0, PT, |R13|, +INF , PT ;  /* 0x7f8000000d00780b */ /* 0x000fe40003f0d200 */
[----:B------:R-:W-:Y:S02]  /*02b0*/  LOP3.LUT R15, R15, 0xff800000, RZ, 0xc0, !PT ;  /* 0xff8000000f0f7812 */ /* 0x000fe400078ec0ff */
[----:B------:R-:W-:-:S02]  /*02c0*/  ISETP.NE.AND P0, PT, R12, RZ, P0 ;  /* 0x000000ff0c00720c */ /* 0x000fc40000705270 */
[-C--:B------:R-:W-:Y:S02]  /*02d0*/  IADD3 R14, PT, PT, R14, -R15.reuse, RZ ;  /* 0x8000000f0e0e7210 */ /* 0x080fe40007ffe0ff */
[----:B------:R-:W-:-:S03]  /*02e0*/  I2FP.F32.S32 R15, R15 ;  /* 0x0000000f000f7245 */ /* 0x000fc60000201400 */
[C---:B------:R-:W-:Y:S01]  /*02f0*/  FADD R16, R14.reuse, 1 ;  /* 0x3f8000000e107421 */ /* 0x040fe20000000000 */
[----:B------:R-:W-:Y:S01]  /*0300*/  FADD R21, R14, -1 ;  /* 0xbf8000000e157421 */ /* 0x000fe20000000000 */
[----:B------:R-:W-:-:S03]  /*0310*/  FFMA R19, R15, 1.1920928955078125e-07, R18 ;  /* 0x340000000f137823 */ /* 0x000fc60000000012 */
[----:B------:R-:W-:Y:S01]  /*0320*/  FADD R17, R21, R21 ;  /* 0x0000001515117221 */ /* 0x000fe20000000000 */
[----:B------:R-:W0:Y:S01]  /*0330*/  MUFU.RCP R16, R16 ;  /* 0x0000001000107308 */ /* 0x000e220000001000 */
[----:B------:R-:W-:Y:S02]  /*0340*/  @!P0 FADD R13, R13, R13 ;  /* 0x0000000d0d0d8221 */ /* 0x000fe40000000000 */
[----:B0-----:R-:W-:-:S04]  /*0350*/  FMUL R14, R16, R17 ;  /* 0x00000011100e7220 */ /* 0x001fc80000400000 */
[----:B------:R-:W-:Y:S01]  /*0360*/  FADD R18, R21, -R14 ;  /* 0x8000000e15127221 */ /* 0x000fe20000000000 */
[C---:B------:R-:W-:Y:S01]  /*0370*/  FMUL R17, R14.reuse, R14 ;  /* 0x0000000e0e117220 */ /* 0x040fe20000400000 */
[----:B------:R-:W-:Y:S02]  /*0380*/  FFMA R15, R14, 1.4426950216293334961, R19 ;  /* 0x3fb8aa3b0e0f7823 */ /* 0x000fe40000000013 */
[----:B------:R-:W-:Y:S01]  /*0390*/  FADD R18, R18, R18 ;  /* 0x0000001212127221 */ /* 0x000fe20000000000 */
[----:B------:R-:W-:Y:S01]  /*03a0*/  FFMA R20, R17, R20, 0.0032181653659790754318 ;  /* 0x3b52e7db11147423 */ /* 0x000fe20000000014 */
[----:B------:R-:W-:Y:S02]  /*03b0*/  FADD R19, R19, -R15 ;  /* 0x8000000f13137221 */ /* 0x000fe40000000000 */
[----:B------:R-:W-:Y:S01]  /*03c0*/  FFMA R21, R21, -R14, R18 ;  /* 0x8000000e15157223 */ /* 0x000fe20000000012 */
[----:B------:R-:W-:Y:S01]  /*03d0*/  FFMA R20, R17, R20, 0.018033718690276145935 ;  /* 0x3c93bb7311147423 */ /* 0x000fe20000000014 */
[----:B------:R-:W-:-:S02]  /*03e0*/  FFMA R18, R14, 1.4426950216293334961, R19 ;  /* 0x3fb8aa3b0e127823 */ /* 0x000fc40000000013 */
[----:B------:R-:W-:Y:S01]  /*03f0*/  FMUL R21, R16, R21 ;  /* 0x0000001510157220 */ /* 0x000fe20000400000 */
[----:B------:R-:W-:-:S03]  /*0400*/  FFMA R20, R17, R20, 0.12022458761930465698 ;  /* 0x3df6384f11147423 */ /* 0x000fc60000000014 */
[----:B------:R-:W-:Y:S01]  /*0410*/  FFMA R19, R21, 1.4426950216293334961, R18 ;  /* 0x3fb8aa3b15137823 */ /* 0x000fe20000000012 */
[----:B------:R-:W-:-:S03]  /*0420*/  FMUL R17, R17, R20 ;  /* 0x0000001411117220 */ /* 0x000fc60000400000 */
[----:B------:R-:W-:Y:S01]  /*0430*/  FFMA R18, R14, 1.9251366722983220825e-08, R19 ;  /* 0x32a55e340e127823 */ /* 0x000fe20000000013 */
[----:B------:R-:W-:-:S04]  /*0440*/  FMUL R16, R17, 3 ;  /* 0x4040000011107820 */ /* 0x000fc80000400000 */
[----:B------:R-:W-:Y:S01]  /*0450*/  FFMA R16, R21, R16, R18 ;  /* 0x0000001015107223 */ /* 0x000fe20000000012 */
[----:B------:R-:W-:-:S03]  /*0460*/  MOV R18, 0x391fcb8e ;  /* 0x391fcb8e00127802 */ /* 0x000fc60000000f00 */
[----:B------:R-:W-:-:S04]  /*0470*/  FFMA R16, R14, R17, R16 ;  /* 0x000000110e107223 */ /* 0x000fc80000000010 */
[----:B------:R-:W-:-:S04]  /*0480*/  FADD R17, R15, R16 ;  /* 0x000000100f117221 */ /* 0x000fc80000000000 */
[----:B------:R-:W-:Y:S01]  /*0490*/  FMUL R14, R17, 2 ;  /* 0x40000000110e7820 */ /* 0x000fe20000400000 */
[----:B------:R-:W-:-:S03]  /*04a0*/  FADD R15, -R15, R17 ;  /* 0x000000110f0f7221 */ /* 0x000fc60000000100 */
[----:B------:R-:W0:Y:S01]  /*04b0*/  FRND R19, R14 ;  /* 0x0000000e00137307 */ /* 0x000e220000201000 */
[----:B------:R-:W-:Y:S01]  /*04c0*/  FADD R16, R16, -R15 ;  /* 0x8000000f10107221 */ /* 0x000fe20000000000 */
[----:B------:R-:W-:Y:S01]  /*04d0*/  FFMA R17, R17, 2, -R14 ;  /* 0x4000000011117823 */ /* 0x000fe2000000080e */
[----:B------:R-:W-:-:S03]  /*04e0*/  FSETP.GT.AND P3, PT, |R14|, 152, PT ;  /* 0x431800000e00780b */ /* 0x000fc60003f64200 */
[----:B------:R-:W-:Y:S02]  /*04f0*/  FFMA R16, R16, 2, R17 ;  /* 0x4000000010107823 */ /* 0x000fe40000000011 */
[----:B------:R-:W1:Y:S01]  /*0500*/  F2I.NTZ R17, R14 ;  /* 0x0000000e00117305 */ /* 0x000e620000203100 */
[----:B0-----:R-:W-:Y:S01]  /*0510*/  FADD R15, R14, -R19 ;  /* 0x800000130e0f7221 */ /* 0x001fe20000000000 */
[----:B------:R-:W-:-:S03]  /*0520*/  FSETP.GT.AND P2, PT, R19, RZ, PT ;  /* 0x000000ff1300720b */ /* 0x000fc60003f44000 */
[----:B------:R-:W-:Y:S01]  /*0530*/  FADD R15, R15, R16 ;  /* 0x000000100f0f7221 */ /* 0x000fe20000000000 */
[----:B------:R-:W-:Y:S02]  /*0540*/  SEL R12, RZ, 0x83000000, P2 ;  /* 0x83000000ff0c7807 */ /* 0x000fe40001000000 */
[----:B------:R-:W-:Y:S01]  /*0550*/  FSETP.GEU.AND P2, PT, R14, RZ, PT ;  /* 0x000000ff0e00720b */ /* 0x000fe20003f4e000 */
[----:B------:R-:W-:Y:S01]  /*0560*/  FFMA R16, R15, R18, 0.0013391353422775864601 ;  /* 0x3aaf85ed0f107423 */ /* 0x000fe20000000012 */
[----:B-1----:R-:W-:Y:S02]  /*0570*/  LEA R17, R17, -R12, 0x17 ;  /* 0x8000000c11117211 */ /* 0x002fe400078eb8ff */
[----:B------:R-:W-:Y:S01]  /*0580*/  FSEL R14, RZ, +INF , !P2 ;  /* 0x7f800000ff0e7808 */ /* 0x000fe20005000000 */
[----:B------:R-:W-:-:S04]  /*0590*/  FFMA R16, R15, R16, 0.0096188392490148544312 ;  /* 0x3c1d98560f107423 */ /* 0x000fc80000000010 */
[----:B------:R-:W-:-:S04]  /*05a0*/  FFMA R16, R15, R16, 0.055503588169813156128 ;  /* 0x3d6357bb0f107423 */ /* 0x000fc80000000010 */
[----:B------:R-:W-:-:S04]  /*05b0*/  FFMA R16, R15, R16, 0.24022644758224487305 ;  /* 0x3e75fdec0f107423 */ /* 0x000fc80000000010 */
[----:B------:R-:W-:Y:S01]  /*05c0*/  FFMA R18, R15, R16, 0.69314718246459960938 ;  /* 0x3f3172180f127423 */ /* 0x000fe20000000010 */
[----:B------:R-:W-:-:S03]  /*05d0*/  IADD3 R16, PT, PT, R12, 0x7f000000, RZ ;  /* 0x7f0000000c107810 */ /* 0x000fc60007ffe0ff */
[----:B------:R-:W-:-:S04]  /*05e0*/  FFMA R15, R15, R18, 1 ;  /* 0x3f8000000f0f7423 */ /* 0x000fc80000000012 */
[----:B------:R-:W-:-:S04]  /*05f0*/  FMUL R16, R16, R15 ;  /* 0x0000000f10107220 */ /* 0x000fc80000400000 */
[----:B------:R-:W-:Y:S01]  /*0600*/  @!P3 FMUL R14, R17, R16 ;  /* 0x00000010110eb220 */ /* 0x000fe20000400000 */
[----:B------:R-:W-:-:S07]  /*0610*/  @!P0 LOP3.LUT R14, R13, 0x7fffffff, RZ, 0xc0, !PT ;  /* 0x7fffffff0d0e8812 */ /* 0x000fce00078ec0ff */
.L_x_1:
[----:B------:R-:W-:Y:S05]  /*0620*/  BSYNC.RECONVERGENT B0 ;  /* 0x0000000000007941 */ /* 0x000fea0003800200 */
.L_x_0:
[----:B------:R-:W-:Y:S04]  /*0630*/  BSSY.RECONVERGENT B0, `(.L_x_2) ;  /* 0x0000044000007945 */ /* 0x000fe80003800200 */
[----:B------:R-:W-:Y:S05]  /*0640*/  @!P1 BRA `(.L_x_3) ;  /* 0x0000000400089947 */ /* 0x000fea0003800000 */
[----:B------:R-:W-:-:S04]  /*0650*/  I2FP.F32.S32 R12, R4 ;  /* 0x00000004000c7245 */ /* 0x000fc80000201400 */
[----:B------:R-:W-:-:S13]  /*0660*/  FSETP.NAN.AND P0, PT, |R12|, |R12|, PT ;  /* 0x4000000c0c00720b */ /* 0x000fda0003f08200 */
[----:B------:R-:W-:Y:S01]  /*0670*/  @P0 FADD R5, R12, 2 ;  /* 0x400000000c050421 */ /* 0x000fe20000000000 */
[----:B------:R-:W-:Y:S06]  /*0680*/  @P0 BRA `(.L_x_3) ;  /* 0x0000000000f80947 */ /* 0x000fec0003800000 */
[C---:B------:R-:W-:Y:S01]  /*0690*/  FMUL R5, |R12|.reuse, 16777216 ;  /* 0x4b8000000c057820 */ /* 0x040fe20000400200 */
[----:B------:R-:W-:-:S04]  /*06a0*/  FSETP.GEU.AND P0, PT, |R12|, 1.175494350822287508e-38, PT ;  /* 0x008000000c00780b */ /* 0x000fc80003f0e200 */
[----:B------:R-:W-:-:S04]  /*06b0*/  FSEL R5, R5, |R12|, !P0 ;  /* 0x4000000c05057208 */ /* 0x000fc80004000000 */
[----:B------:R-:W-:-:S04]  /*06c0*/  IADD3 R13, PT, PT, R5, -0x3f3504f3, RZ ;  /* 0xc0cafb0d050d7810 */ /* 0x000fc80007ffe0ff */
[----:B------:R-:W-:Y:S02]  /*06d0*/  LOP3.LUT R16, R13, 0xff800000, RZ, 0xc0, !PT ;  /* 0xff8000000d107812 */ /* 0x000fe400078ec0ff */
[----:B------:R-:W-:Y:S02]  /*06e0*/  FSEL R13, RZ, -24, P0 ;  /* 0xc1c00000ff0d7808 */ /* 0x000fe40000000000 */
[-C--:B------:R-:W-:Y:S02]  /*06f0*/  IADD3 R5, PT, PT, R5, -R16.reuse, RZ ;  /* 0x8000001005057210 */ /* 0x080fe40007ffe0ff */
[----:B------:R-:W-:Y:S02]  /*0700*/  I2FP.F32.S32 R16, R16 ;  /* 0x0000001000107245 */ /* 0x000fe40000201400 */
[----:B------:R-:W-:Y:S01]  /*0710*/  FSETP.NEU.AND P0, PT, |R12|, +INF , PT ;  /* 0x7f8000000c00780b */ /* 0x000fe20003f0d200 */
[C---:B------:R-:W-:Y:S01]  /*0720*/  FADD R15, R5.reuse, 1 ;  /* 0x3f800000050f7421 */ /* 0x040fe20000000000 */
[----:B------:R-:W-:Y:S01]  /*0730*/  FADD R18, R5, -1 ;  /* 0xbf80000005127421 */ /* 0x000fe20000000000 */
[----:B------:R-:W-:Y:S01]  /*0740*/  FFMA R16, R16, 1.1920928955078125e-07, R13 ;  /* 0x3400000010107823 */ /* 0x000fe2000000000d */
[----:B------:R-:W-:-:S02]  /*0750*/  ISETP.NE.AND P0, PT, R4, RZ, P0 ;  /* 0x000000ff0400720c */ /* 0x000fc40000705270 */
[----:B------:R-:W-:Y:S01]  /*0760*/  FADD R20, R18, R18 ;  /* 0x0000001212147221 */ /* 0x000fe20000000000 */
[----:B------:R-:W0:Y:S10]  /*0770*/  MUFU.RCP R15, R15 ;  /* 0x0000000f000f7308 */ /* 0x000e340000001000 */
[----:B------:R-:W-:Y:S01]  /*0780*/  @!P0 FADD R12, R12, R12 ;  /* 0x0000000c0c0c8221 */ /* 0x000fe20000000000 */
[----:B0-----:R-:W-:Y:S01]  /*0790*/  FMUL R5, R15, R20 ;  /* 0x000000140f057220 */ /* 0x001fe20000400000 */
[----:B------:R-:W-:-:S03]  /*07a0*/  HFMA2 R20, -RZ, RZ, 0.771484375, 0.21533203125 ;  /* 0x3a2c32e4ff147431 */ /* 0x000fc600000001ff */
[----:B------:R-:W-:Y:S01]  /*07b0*/  FADD R19, R18, -R5 ;  /* 0x8000000512137221 */ /* 0x000fe20000000000 */
[CC--:B------:R-:W-:Y:S01]  /*07c0*/  FMUL R17, R5.reuse, R5.reuse ;  /* 0x0000000505117220 */ /* 0x0c0fe20000400000 */
[----:B------:R-:W-:Y:S02]  /*07d0*/  FFMA R13, R5, 1.4426950216293334961, R16 ;  /* 0x3fb8aa3b050d7823 */ /* 0x000fe40000000010 */
[----:B------:R-:W-:Y:S02]  /*07e0*/  FADD R19, R19, R19 ;  /* 0x0000001313137221 */ /* 0x000fe40000000000 */
[----:B------:R-:W-:Y:S01]  /*07f0*/  FADD R16, R16, -R13 ;  /* 0x8000000d10107221 */ /* 0x000fe20000000000 */
[----:B------:R-:W-:Y:S01]  /*0800*/  FFMA R20, R17, R20, 0.0032181653659790754318 ;  /* 0x3b52e7db11147423 */ /* 0x000fe20000000014 */
[----:B------:R-:W-:Y:S02]  /*0810*/  FFMA R18, R18, -R5, R19 ;  /* 0x8000000512127223 */ /* 0x000fe40000000013 */
[----:B------:R-:W-:Y:S01]  /*0820*/  FFMA R19, R5, 1.4426950216293334961, R16 ;  /* 0x3fb8aa3b05137823 */ /* 0x000fe20000000010 */
[----:B------:R-:W-:Y:S01]  /*0830*/  FFMA R20, R17, R20, 0.018033718690276145935 ;  /* 0x3c93bb7311147423 */ /* 0x000fe20000000014 */
[----:B------:R-:W-:-:S03]  /*0840*/  FMUL R18, R15, R18 ;  /* 0x000000120f127220 */ /* 0x000fc60000400000 */
[----:B------:R-:W-:Y:S01]  /*0850*/  FFMA R20, R17, R20, 0.12022458761930465698 ;  /* 0x3df6384f11147423 */ /* 0x000fe20000000014 */
[----:B------:R-:W-:-:S03]  /*0860*/  FFMA R16, R18, 1.4426950216293334961, R19 ;  /* 0x3fb8aa3b12107823 */ /* 0x000fc60000000013 */
[----:B------:R-:W-:Y:S01]  /*0870*/  FMUL R20, R17, R20 ;  /* 0x0000001411147220 */ /* 0x000fe20000400000 */
[----:B------:R-:W-:-:S03]  /*0880*/  FFMA R17, R5, 1.9251366722983220825e-08, R16 ;  /* 0x32a55e3405117823 */ /* 0x000fc60000000010 */
[----:B------:R-:W-:-:S04]  /*0890*/  FMUL R15, R20, 3 ;  /* 0x40400000140f7820 */ /* 0x000fc80000400000 */
[----:B------:R-:W-:-:S04]  /*08a0*/  FFMA R15, R18, R15, R17 ;  /* 0x0000000f120f7223 */ /* 0x000fc80000000011 */
[----:B------:R-:W-:-:S04]  /*08b0*/  FFMA R20, R5, R20, R15 ;  /* 0x0000001405147223 */ /* 0x000fc8000000000f */
[----:B------:R-:W-:-:S04]  /*08c0*/  FADD R16, R13, R20 ;  /* 0x000000140d107221 */ /* 0x000fc80000000000 */
[----:B------:R-:W-:Y:S01]  /*08d0*/  FMUL R5, R16, 2 ;  /* 0x4000000010057820 */ /* 0x000fe20000400000 */
[----:B------:R-:W-:-:S03]  /*08e0*/  FADD R13, -R13, R16 ;  /* 0x000000100d0d7221 */ /* 0x000fc60000000100 */
[----:B------:R-:W0:Y:S01]  /*08f0*/  FRND R18, R5 ;  /* 0x0000000500127307 */ /* 0x000e220000201000 */
[----:B------:R-:W-:Y:S01]  /*0900*/  FADD R13, R20, -R13 ;  /* 0x8000000d140d7221 */ /* 0x000fe20000000000 */
[----:B------:R-:W-:Y:S01]  /*0910*/  FFMA R16, R16, 2, -R5 ;  /* 0x4000000010107823 */ /* 0x000fe20000000805 */
[----:B------:R-:W-:Y:S02]  /*0920*/  MOV R20, 0x391fcb8e ;  /* 0x391fcb8e00147802 */ /* 0x000fe40000000f00 */
[----:B------:R-:W-:Y:S01]  /*0930*/  FSETP.GT.AND P2, PT, |R5|, 152, PT ;  /* 0x431800000500780b */ /* 0x000fe20003f44200 */
        /* <DEDUP_REMOVED lines=19> */
.L_x_3:
[----:B------:R-:W-:Y:S05]  /*0a70*/  BSYNC.RECONVERGENT B0 ;  /* 0x0000000000007941 */ /* 0x000fea0003800200 */
.L_x_2:
[----:B------:R-:W-:Y:S01]  /*0a80*/  FADD R5, R5, R14 ;  /* 0x0000000e05057221 */ /* 0x000fe20000000000 */
[----:B------:R-:W-:Y:S03]  /*0a90*/  BSSY.RECONVERGENT B0, `(.L_x_4) ;  /* 0x000000e000007945 */ /* 0x000fe60003800200 */
[----:B------:R0:W1:Y:S01]  /*0aa0*/  MUFU.RSQ R4, R5 ;  /* 0x0000000500047308 */ /* 0x0000620000001400 */
[----:B------:R-:W-:-:S04]  /*0ab0*/  IADD3 R12, PT, PT, R5, -0xd000000, RZ ;  /* 0xf3000000050c7810 */ /* 0x000fc80007ffe0ff */
[----:B------:R-:W-:-:S13]  /*0ac0*/  ISETP.GT.U32.AND P0, PT, R12, 0x727fffff, PT ;  /* 0x727fffff0c00780c */ /* 0x000fda0003f04070 */
[----:B01----:R-:W-:Y:S05]  /*0ad0*/  @!P0 BRA `(.L_x_5) ;  /* 0x0000000000148947 */ /* 0x003fea0003800000 */
[----:B------:R-:W-:Y:S01]  /*0ae0*/  BSSY.RECONVERGENT B1, `(.L_x_6) ;  /* 0x0000003000017945 */ /* 0x000fe20003800200 */
[----:B------:R-:W-:-:S07]  /*0af0*/  MOV R16, 0xb10 ;  /* 0x00000b1000107802 */ /* 0x000fce0000000f00 */
[----:B------:R-:W-:Y:S05]  /*0b00*/  CALL.REL.NOINC `($__internal_0_$__cuda_sm20_sqrt_rn_f32_slowpath) ;  /* 0x0000000000607944 */ /* 0x000fea0003c00000 */
[----:B------:R-:W-:Y:S05]  /*0b10*/  BSYNC.RECONVERGENT B1 ;  /* 0x0000000000017941 */ /* 0x000fea0003800200 */
.L_x_6:
[----:B------:R-:W-:Y:S05]  /*0b20*/  BRA `(.L_x_7) ;  /* 0x0000000000107947 */ /* 0x000fea0003800000 */
.L_x_5:
[----:B------:R-:W-:Y:S01]  /*0b30*/  FMUL.FTZ R12, R5, R4 ;  /* 0x00000004050c7220 */ /* 0x000fe20000410000 */
[----:B------:R-:W-:-:S03]  /*0b40*/  FMUL.FTZ R4, R4, 0.5 ;  /* 0x3f00000004047820 */ /* 0x000fc60000410000 */
[----:B------:R-:W-:-:S04]  /*0b50*/  FFMA R5, -R12, R12, R5 ;  /* 0x0000000c0c057223 */ /* 0x000fc80000000105 */
[----:B------:R-:W-:-:S07]  /*0b60*/  FFMA R12, R5, R4, R12 ;  /* 0x00000004050c7223 */ /* 0x000fce000000000c */
.L_x_7:
[----:B------:R-:W-:Y:S05]  /*0b70*/  BSYNC.RECONVERGENT B0 ;  /* 0x0000000000007941 */ /* 0x000fea0003800200 */
.L_x_4:
[----:B------:R-:W0:Y:S01]  /*0b80*/  LDC.64 R14, c[0x0][0x388] ;  /* 0x0000e200ff0e7b82 */ /* 0x000e220000000a00 */
[----:B------:R-:W1:Y:S01]  /*0b90*/  F2F.F64.F32 R16, R12 ;  /* 0x0000000c00107310 */ /* 0x000e620000201800 */
[----:B------:R-:W-:Y:S01]  /*0ba0*/  MOV R13, 0x0 ;  /* 0x00000000000d7802 */ /* 0x000fe20000000f00 */
[----:B------:R2:W-:Y:S01]  /*0bb0*/  STL.64 [R1+0x8], R8 ;  /* 0x0000080801007387 */ /* 0x0005e20000100a00 */
[----:B------:R-:W3:Y:S03]  /*0bc0*/  LDCU.64 UR6, c[0x4][0x8] ;  /* 0x01000100ff0677ac */ /* 0x000ee60008000a00 */
[----:B------:R2:W-:Y:S01]  /*0bd0*/  STL.64 [R1+0x10], R10 ;  /* 0x0000100a01007387 */ /* 0x0005e20000100a00 */
[----:B------:R2:W4:Y:S03]  /*0be0*/  LDC.64 R18, c[0x4][R13] ;  /* 0x010000000d127b82 */ /* 0x0005260000000a00 */
[----:B------:R2:W-:Y:S04]  /*0bf0*/  STL.64 [R1], R2 ;  /* 0x0000000201007387 */ /* 0x0005e80000100a00 */
[----:B------:R2:W-:Y:S04]  /*0c00*/  STL [R1+0x18], R0 ;  /* 0x0000180001007387 */ /* 0x0005e80000100800 */
[----:B-1----:R2:W-:Y:S01]  /*0c10*/  STL.64 [R1+0x20], R16 ;  /* 0x0000201001007387 */ /* 0x0025e20000100a00 */
[----:B---3--:R-:W-:Y:S01]  /*0c20*/  MOV R4, UR6 ;  /* 0x0000000600047c02 */ /* 0x008fe20008000f00 */
[----:B0-----:R-:W-:Y:S01]  /*0c30*/  IMAD.WIDE R14, R2, 0x4, R14 ;  /* 0x00000004020e7825 */ /* 0x001fe200078e020e */
[----:B------:R-:W-:-:S04]  /*0c40*/  MOV R5, UR7 ;  /* 0x0000000700057c02 */ /* 0x000fc80008000f00 */
[----:B------:R2:W-:Y:S03]  /*0c50*/  STG.E desc[UR4][R14.64], R12 ;  /* 0x0000000c0e007986 */ /* 0x0005e6000c101904 */
[----:B------:R-:W-:-:S07]  /*0c60*/  LEPC R20, `(.L_x_8) ;  /* 0x000000001014794e */ /* 0x000fce0000000000 */
[----:B--2-4-:R-:W-:Y:S05]  /*0c70*/  CALL.ABS.NOINC R18 ;  /* 0x0000000012007343 */ /* 0x014fea0003c00000 */
.L_x_8:
[----:B------:R-:W-:Y:S05]  /*0c80*/  EXIT ;  /* 0x000000000000794d */ /* 0x000fea0003800000 */
        .weak           $__internal_0_$__cuda_sm20_sqrt_rn_f32_slowpath
        .type           $__internal_0_$__cuda_sm20_sqrt_rn_f32_slowpath,@function
        .size           $__internal_0_$__cuda_sm20_sqrt_rn_f32_slowpath,(.L_x_11 - $__internal_0_$__cuda_sm20_sqrt_rn_f32_slowpath)
$__internal_0_$__cuda_sm20_sqrt_rn_f32_slowpath:
[----:B------:R-:W-:-:S13]  /*0c90*/  LOP3.LUT P0, RZ, R5, 0x7fffffff, RZ, 0xc0, !PT ;  /* 0x7fffffff05ff7812 */ /* 0x000fda000780c0ff */
[----:B------:R-:W-:Y:S05]  /*0ca0*/  @!P0 BRA `(.L_x_9) ;  /* 0x0000000000448947 */ /* 0x000fea0003800000 */
[----:B------:R-:W-:Y:S02]  /*0cb0*/  FSETP.GEU.FTZ.AND P0, PT, R5, RZ, PT ;  /* 0x000000ff0500720b */ /* 0x000fe40003f1e000 */
[----:B------:R-:W-:-:S11]  /*0cc0*/  MOV R4, R5 ;  /* 0x0000000500047202 */ /* 0x000fd60000000f00 */
[----:B------:R-:W-:Y:S01]  /*0cd0*/  @!P0 MOV R5, 0x7fffffff ;  /* 0x7fffffff00058802 */ /* 0x000fe20000000f00 */
[----:B------:R-:W-:Y:S06]  /*0ce0*/  @!P0 BRA `(.L_x_9) ;  /* 0x0000000000348947 */ /* 0x000fec0003800000 */
[----:B------:R-:W-:-:S13]  /*0cf0*/  FSETP.GTU.FTZ.AND P0, PT, |R4|, +INF , PT ;  /* 0x7f8000000400780b */ /* 0x000fda0003f1c200 */
[----:B------:R-:W-:Y:S01]  /*0d00*/  @P0 FADD.FTZ R5, R4, 1 ;  /* 0x3f80000004050421 */ /* 0x000fe20000010000 */
[----:B------:R-:W-:Y:S06]  /*0d10*/  @P0 BRA `(.L_x_9) ;  /* 0x0000000000280947 */ /* 0x000fec0003800000 */
[----:B------:R-:W-:-:S13]  /*0d20*/  FSETP.NEU.FTZ.AND P0, PT, |R4|, +INF , PT ;  /* 0x7f8000000400780b */ /* 0x000fda0003f1d200 */
[----:B------:R-:W-:-:S04]  /*0d30*/  @P0 FFMA R12, R4, 1.84467440737095516160e+19, RZ ;  /* 0x5f800000040c0823 */ /* 0x000fc800000000ff */
[----:B------:R-:W0:Y:S02]  /*0d40*/  @P0 MUFU.RSQ R5, R12 ;  /* 0x0000000c00050308 */ /* 0x000e240000001400 */
[----:B0-----:R-:W-:Y:S01]  /*0d50*/  @P0 FMUL.FTZ R13, R12, R5 ;  /* 0x000000050c0d0220 */ /* 0x001fe20000410000 */
[----:B------:R-:W-:Y:S01]  /*0d60*/  @P0 FMUL.FTZ R15, R5, 0.5 ;  /* 0x3f000000050f0820 */ /* 0x000fe20000410000 */
[----:B------:R-:W-:Y:S02]  /*0d70*/  @!P0 MOV R5, R4 ;  /* 0x0000000400058202 */ /* 0x000fe40000000f00 */
[----:B------:R-:W-:-:S04]  /*0d80*/  @P0 FADD.FTZ R14, -R13, -RZ ;  /* 0x800000ff0d0e0221 */ /* 0x000fc80000010100 */
[----:B------:R-:W-:-:S04]  /*0d90*/  @P0 FFMA R14, R13, R14, R12 ;  /* 0x0000000e0d0e0223 */ /* 0x000fc8000000000c */
[----:B------:R-:W-:-:S04]  /*0da0*/  @P0 FFMA R14, R14, R15, R13 ;  /* 0x0000000f0e0e0223 */ /* 0x000fc8000000000d */
[----:B------:R-:W-:-:S07]  /*0db0*/  @P0 FMUL.FTZ R5, R14, 2.3283064365386962891e-10 ;  /* 0x2f8000000e050820 */ /* 0x000fce0000410000 */
.L_x_9:
[----:B------:R-:W-:Y:S01]  /*0dc0*/  MOV R12, R5 ;  /* 0x00000005000c7202 */ /* 0x000fe20000000f00 */
[----:B------:R-:W-:Y:S01]  /*0dd0*/  HFMA2 R5, -RZ, RZ, 0, 0 ;  /* 0x00000000ff057431 */ /* 0x000fe200000001ff */
[----:B------:R-:W-:-:S04]  /*0de0*/  MOV R4, R16 ;  /* 0x0000001000047202 */ /* 0x000fc80000000f00 */
[----:B------:R-:W-:Y:S05]  /*0df0*/  RET.REL.NODEC R4 `(_Z17pairwise_distanceP4PairPf) ;  /* 0xfffffff004807950 */ /* 0x000fea0003c3ffff */
.L_x_10:
[----:B------:R-:W-:-:S00]  /*0e00*/  BRA `(.L_x_10) ;  /* 0xfffffffc00fc7947 */ /* 0x000fc0000383ffff */
[----:B------:R-:W-:-:S00]  /*0e10*/  NOP ;  /* 0x0000000000007918 */ /* 0x000fc00000000000 */
        /* <DEDUP_REMOVED lines=14> */
.L_x_11:


//--------------------- .nv.global.init           --------------------------
	.section	.nv.global.init,"aw",@progbits
.nv.global.init:
	.type		$str,@object
	.size		$str,(.L_0 - $str)
$str:
        /*0000*/ 	.byte	0x25, 0x64, 0x20, 0x3a, 0x20, 0x7b, 0x20, 0x25, 0x64, 0x2c, 0x25, 0x64, 0x7d, 0x20, 0x2d, 0x3e
        /*0010*/ 	.byte	0x20, 0x7b, 0x28, 0x25, 0x64, 0x2c, 0x25, 0x64, 0x29, 0x2c, 0x28, 0x25, 0x64, 0x2c, 0x25, 0x64
        /*0020*/ 	.byte	0x29, 0x7d, 0x20, 0x3a, 0x20, 0x7b, 0x25, 0x66, 0x7d, 0x0a, 0x00
.L_0:


//--------------------- .nv.shared.reserved.0     --------------------------
	.section	.nv.shared.reserved.0,"aw",@nobits
	.weak		__nv_reservedSMEM_offset_0_alias
	.size		__nv_reservedSMEM_offset_0_alias, 0, 64
	.other		__nv_reservedSMEM_offset_0_alias,@"STO_CUDA_RESERVED_SHARED STV_DEFAULT"
__nv_reservedSMEM_offset_0_alias:
	.zero		0
	.zero		64


//--------------------- .nv.constant0._Z17pairwise_distanceP4PairPf --------------------------
	.section	.nv.constant0._Z17pairwise_distanceP4PairPf,"a",@progbits
	.sectionflags	@""
	.align	4
.nv.constant0._Z17pairwise_distanceP4PairPf:
	.zero		912


//--------------------- SYMBOLS --------------------------

	.type		.nv.reservedSmem.offset0,@object
	.size		.nv.reservedSmem.offset0,0x4
	.type		vprintf,@function
